//
// Generated by NVIDIA NVVM Compiler
//
// Compiler Build ID: CL-36424714
// Cuda compilation tools, release 13.0, V13.0.88
// Based on NVVM 20.0.0
//

.version 9.0
.target sm_100
.address_size 64

	// .globl	_Z16fused_gather_muliiiPKiS0_PKfS2_Pf
// _ZZ16fused_gather_muliiiPKiS0_PKfS2_PfE9col_src_s has been demoted
// _ZZ16fused_gather_muliiiPKiS0_PKfS2_PfE9val_src_s has been demoted

.visible .entry _Z16fused_gather_muliiiPKiS0_PKfS2_Pf(
	.param .u32 _Z16fused_gather_muliiiPKiS0_PKfS2_Pf_param_0,
	.param .u32 _Z16fused_gather_muliiiPKiS0_PKfS2_Pf_param_1,
	.param .u32 _Z16fused_gather_muliiiPKiS0_PKfS2_Pf_param_2,
	.param .u64 .ptr .align 1 _Z16fused_gather_muliiiPKiS0_PKfS2_Pf_param_3,
	.param .u64 .ptr .align 1 _Z16fused_gather_muliiiPKiS0_PKfS2_Pf_param_4,
	.param .u64 .ptr .align 1 _Z16fused_gather_muliiiPKiS0_PKfS2_Pf_param_5,
	.param .u64 .ptr .align 1 _Z16fused_gather_muliiiPKiS0_PKfS2_Pf_param_6,
	.param .u64 .ptr .align 1 _Z16fused_gather_muliiiPKiS0_PKfS2_Pf_param_7
)
{
	.reg .pred 	%p<15>;
	.reg .b32 	%r<112>;
	.reg .b32 	%f<71>;
	.reg .b64 	%rd<48>;
	// demoted variable
	.shared .align 4 .b8 _ZZ16fused_gather_muliiiPKiS0_PKfS2_PfE9col_src_s[1024];
	// demoted variable
	.shared .align 4 .b8 _ZZ16fused_gather_muliiiPKiS0_PKfS2_PfE9val_src_s[1024];
	ld.param.u32 	%r36, [_Z16fused_gather_muliiiPKiS0_PKfS2_Pf_param_2];
	ld.param.u64 	%rd5, [_Z16fused_gather_muliiiPKiS0_PKfS2_Pf_param_3];
	ld.param.u64 	%rd3, [_Z16fused_gather_muliiiPKiS0_PKfS2_Pf_param_4];
	ld.param.u64 	%rd4, [_Z16fused_gather_muliiiPKiS0_PKfS2_Pf_param_5];
	ld.param.u64 	%rd6, [_Z16fused_gather_muliiiPKiS0_PKfS2_Pf_param_6];
	ld.param.u64 	%rd7, [_Z16fused_gather_muliiiPKiS0_PKfS2_Pf_param_7];
	cvta.to.global.u64 	%rd1, %rd6;
	cvta.to.global.u64 	%rd2, %rd7;
	cvta.to.global.u64 	%rd8, %rd5;
	mov.u32 	%r1, %ctaid.x;
	mul.wide.u32 	%rd9, %r1, 4;
	add.s64 	%rd10, %rd8, %rd9;
	ld.global.nc.u32 	%r103, [%rd10];
	ld.global.nc.u32 	%r3, [%rd10+4];
	setp.lt.s32 	%p1, %r36, 1;
	@%p1 bra 	$L__BB0_3;
	mov.u32 	%r38, %tid.x;
	mad.lo.s32 	%r4, %r36, %r1, %r38;
	mov.b32 	%r102, 0;
	mov.u32 	%r5, %ntid.x;
$L__BB0_2:
	add.s32 	%r39, %r4, %r102;
	mul.wide.u32 	%rd11, %r39, 4;
	add.s64 	%rd12, %rd2, %rd11;
	mov.b32 	%r40, 0;
	st.global.u32 	[%rd12], %r40;
	add.s32 	%r102, %r102, %r5;
	setp.lt.s32 	%p2, %r102, %r36;
	@%p2 bra 	$L__BB0_2;
$L__BB0_3:
	mov.u32 	%r8, %tid.x;
	add.s32 	%r104, %r103, %r8;
	mov.u32 	%r10, %ntid.x;
	mul.lo.s32 	%r11, %r36, %r1;
$L__BB0_4:
	setp.ge.s32 	%p3, %r104, %r3;
	@%p3 bra 	$L__BB0_6;
	mul.wide.s32 	%rd15, %r104, 4;
	add.s64 	%rd13, %rd3, %rd15;
	// begin inline asm
	ld.global.nc.s32 %r41, [%rd13];
	// end inline asm
	sub.s32 	%r42, %r104, %r103;
	shl.b32 	%r43, %r42, 2;
	mov.u32 	%r44, _ZZ16fused_gather_muliiiPKiS0_PKfS2_PfE9col_src_s;
	add.s32 	%r45, %r44, %r43;
	st.shared.u32 	[%r45], %r41;
	add.s64 	%rd14, %rd4, %rd15;
	// begin inline asm
	ld.global.nc.f32 %f13, [%rd14];
	// end inline asm
	mov.u32 	%r46, _ZZ16fused_gather_muliiiPKiS0_PKfS2_PfE9val_src_s;
	add.s32 	%r47, %r46, %r43;
	st.shared.f32 	[%r47], %f13;
$L__BB0_6:
	setp.ge.s32 	%p4, %r8, %r36;
	sub.s32 	%r14, %r3, %r103;
	min.u32 	%r15, %r10, %r14;
	add.s32 	%r103, %r15, %r103;
	bar.sync 	0;
	@%p4 bra 	$L__BB0_21;
	max.u32 	%r48, %r15, 1;
	and.b32  	%r17, %r48, 7;
	and.b32  	%r18, %r48, 3;
	and.b32  	%r19, %r48, 2040;
	and.b32  	%r20, %r48, 1;
	and.b32  	%r49, %r48, -8;
	neg.s32 	%r21, %r49;
	mov.u32 	%r105, %r8;
$L__BB0_8:
	.pragma "nounroll";
	setp.eq.s32 	%p5, %r14, 0;
	mov.f32 	%f70, 0f00000000;
	@%p5 bra 	$L__BB0_20;
	setp.lt.u32 	%p6, %r15, 8;
	mov.f32 	%f70, 0f00000000;
	mov.b32 	%r110, 0;
	@%p6 bra 	$L__BB0_12;
	mov.u32 	%r53, _ZZ16fused_gather_muliiiPKiS0_PKfS2_PfE9val_src_s;
	add.s32 	%r107, %r53, 16;
	mov.u32 	%r54, _ZZ16fused_gather_muliiiPKiS0_PKfS2_PfE9col_src_s;
	add.s32 	%r106, %r54, 16;
	mov.f32 	%f70, 0f00000000;
	mov.u32 	%r108, %r21;
$L__BB0_11:
	.pragma "nounroll";
	ld.shared.f32 	%f18, [%r107+-16];
	ld.shared.u32 	%r55, [%r106+-16];
	mad.lo.s32 	%r56, %r55, %r36, %r105;
	mul.wide.s32 	%rd16, %r56, 4;
	add.s64 	%rd17, %rd1, %rd16;
	ld.global.nc.f32 	%f19, [%rd17];
	fma.rn.f32 	%f20, %f18, %f19, %f70;
	ld.shared.f32 	%f21, [%r107+-12];
	ld.shared.u32 	%r57, [%r106+-12];
	mad.lo.s32 	%r58, %r57, %r36, %r105;
	mul.wide.s32 	%rd18, %r58, 4;
	add.s64 	%rd19, %rd1, %rd18;
	ld.global.nc.f32 	%f22, [%rd19];
	fma.rn.f32 	%f23, %f21, %f22, %f20;
	ld.shared.f32 	%f24, [%r107+-8];
	ld.shared.u32 	%r59, [%r106+-8];
	mad.lo.s32 	%r60, %r59, %r36, %r105;
	mul.wide.s32 	%rd20, %r60, 4;
	add.s64 	%rd21, %rd1, %rd20;
	ld.global.nc.f32 	%f25, [%rd21];
	fma.rn.f32 	%f26, %f24, %f25, %f23;
	ld.shared.f32 	%f27, [%r107+-4];
	ld.shared.u32 	%r61, [%r106+-4];
	mad.lo.s32 	%r62, %r61, %r36, %r105;
	mul.wide.s32 	%rd22, %r62, 4;
	add.s64 	%rd23, %rd1, %rd22;
	ld.global.nc.f32 	%f28, [%rd23];
	fma.rn.f32 	%f29, %f27, %f28, %f26;
	ld.shared.f32 	%f30, [%r107];
	ld.shared.u32 	%r63, [%r106];
	mad.lo.s32 	%r64, %r63, %r36, %r105;
	mul.wide.s32 	%rd24, %r64, 4;
	add.s64 	%rd25, %rd1, %rd24;
	ld.global.nc.f32 	%f31, [%rd25];
	fma.rn.f32 	%f32, %f30, %f31, %f29;
	ld.shared.f32 	%f33, [%r107+4];
	ld.shared.u32 	%r65, [%r106+4];
	mad.lo.s32 	%r66, %r65, %r36, %r105;
	mul.wide.s32 	%rd26, %r66, 4;
	add.s64 	%rd27, %rd1, %rd26;
	ld.global.nc.f32 	%f34, [%rd27];
	fma.rn.f32 	%f35, %f33, %f34, %f32;
	ld.shared.f32 	%f36, [%r107+8];
	ld.shared.u32 	%r67, [%r106+8];
	mad.lo.s32 	%r68, %r67, %r36, %r105;
	mul.wide.s32 	%rd28, %r68, 4;
	add.s64 	%rd29, %rd1, %rd28;
	ld.global.nc.f32 	%f37, [%rd29];
	fma.rn.f32 	%f38, %f36, %f37, %f35;
	ld.shared.f32 	%f39, [%r107+12];
	ld.shared.u32 	%r69, [%r106+12];
	mad.lo.s32 	%r70, %r69, %r36, %r105;
	mul.wide.s32 	%rd30, %r70, 4;
	add.s64 	%rd31, %rd1, %rd30;
	ld.global.nc.f32 	%f40, [%rd31];
	fma.rn.f32 	%f70, %f39, %f40, %f38;
	add.s32 	%r108, %r108, 8;
	add.s32 	%r107, %r107, 32;
	add.s32 	%r106, %r106, 32;
	setp.ne.s32 	%p7, %r108, 0;
	mov.u32 	%r110, %r19;
	@%p7 bra 	$L__BB0_11;
$L__BB0_12:
	setp.eq.s32 	%p8, %r17, 0;
	@%p8 bra 	$L__BB0_20;
	add.s32 	%r71, %r17, -1;
	setp.lt.u32 	%p9, %r71, 3;
	@%p9 bra 	$L__BB0_15;
	shl.b32 	%r72, %r110, 2;
	mov.u32 	%r73, _ZZ16fused_gather_muliiiPKiS0_PKfS2_PfE9val_src_s;
	add.s32 	%r74, %r73, %r72;
	ld.shared.f32 	%f42, [%r74];
	mov.u32 	%r75, _ZZ16fused_gather_muliiiPKiS0_PKfS2_PfE9col_src_s;
	add.s32 	%r76, %r75, %r72;
	ld.shared.u32 	%r77, [%r76];
	mad.lo.s32 	%r78, %r77, %r36, %r105;
	mul.wide.s32 	%rd32, %r78, 4;
	add.s64 	%rd33, %rd1, %rd32;
	ld.global.nc.f32 	%f43, [%rd33];
	fma.rn.f32 	%f44, %f42, %f43, %f70;
	ld.shared.f32 	%f45, [%r74+4];
	ld.shared.u32 	%r79, [%r76+4];
	mad.lo.s32 	%r80, %r79, %r36, %r105;
	mul.wide.s32 	%rd34, %r80, 4;
	add.s64 	%rd35, %rd1, %rd34;
	ld.global.nc.f32 	%f46, [%rd35];
	fma.rn.f32 	%f47, %f45, %f46, %f44;
	ld.shared.f32 	%f48, [%r74+8];
	ld.shared.u32 	%r81, [%r76+8];
	mad.lo.s32 	%r82, %r81, %r36, %r105;
	mul.wide.s32 	%rd36, %r82, 4;
	add.s64 	%rd37, %rd1, %rd36;
	ld.global.nc.f32 	%f49, [%rd37];
	fma.rn.f32 	%f50, %f48, %f49, %f47;
	ld.shared.f32 	%f51, [%r74+12];
	ld.shared.u32 	%r83, [%r76+12];
	mad.lo.s32 	%r84, %r83, %r36, %r105;
	mul.wide.s32 	%rd38, %r84, 4;
	add.s64 	%rd39, %rd1, %rd38;
	ld.global.nc.f32 	%f52, [%rd39];
	fma.rn.f32 	%f70, %f51, %f52, %f50;
	add.s32 	%r110, %r110, 4;
$L__BB0_15:
	setp.eq.s32 	%p10, %r18, 0;
	@%p10 bra 	$L__BB0_20;
	setp.eq.s32 	%p11, %r18, 1;
	@%p11 bra 	$L__BB0_18;
	shl.b32 	%r85, %r110, 2;
	mov.u32 	%r86, _ZZ16fused_gather_muliiiPKiS0_PKfS2_PfE9val_src_s;
	add.s32 	%r87, %r86, %r85;
	ld.shared.f32 	%f54, [%r87];
	mov.u32 	%r88, _ZZ16fused_gather_muliiiPKiS0_PKfS2_PfE9col_src_s;
	add.s32 	%r89, %r88, %r85;
	ld.shared.u32 	%r90, [%r89];
	mad.lo.s32 	%r91, %r90, %r36, %r105;
	mul.wide.s32 	%rd40, %r91, 4;
	add.s64 	%rd41, %rd1, %rd40;
	ld.global.nc.f32 	%f55, [%rd41];
	fma.rn.f32 	%f56, %f54, %f55, %f70;
	ld.shared.f32 	%f57, [%r87+4];
	ld.shared.u32 	%r92, [%r89+4];
	mad.lo.s32 	%r93, %r92, %r36, %r105;
	mul.wide.s32 	%rd42, %r93, 4;
	add.s64 	%rd43, %rd1, %rd42;
	ld.global.nc.f32 	%f58, [%rd43];
	fma.rn.f32 	%f70, %f57, %f58, %f56;
	add.s32 	%r110, %r110, 2;
$L__BB0_18:
	setp.eq.s32 	%p12, %r20, 0;
	@%p12 bra 	$L__BB0_20;
	shl.b32 	%r94, %r110, 2;
	mov.u32 	%r95, _ZZ16fused_gather_muliiiPKiS0_PKfS2_PfE9val_src_s;
	add.s32 	%r96, %r95, %r94;
	ld.shared.f32 	%f59, [%r96];
	mov.u32 	%r97, _ZZ16fused_gather_muliiiPKiS0_PKfS2_PfE9col_src_s;
	add.s32 	%r98, %r97, %r94;
	ld.shared.u32 	%r99, [%r98];
	mad.lo.s32 	%r100, %r99, %r36, %r105;
	mul.wide.s32 	%rd44, %r100, 4;
	add.s64 	%rd45, %rd1, %rd44;
	ld.global.nc.f32 	%f60, [%rd45];
	fma.rn.f32 	%f70, %f59, %f60, %f70;
$L__BB0_20:
	add.s32 	%r101, %r105, %r11;
	mul.wide.s32 	%rd46, %r101, 4;
	add.s64 	%rd47, %rd2, %rd46;
	ld.global.f32 	%f61, [%rd47];
	add.f32 	%f62, %f70, %f61;
	st.global.f32 	[%rd47], %f62;
	add.s32 	%r105, %r105, %r10;
	setp.lt.s32 	%p13, %r105, %r36;
	@%p13 bra 	$L__BB0_8;
$L__BB0_21:
	bar.sync 	0;
	setp.lt.s32 	%p14, %r103, %r3;
	add.s32 	%r104, %r104, %r10;
	@%p14 bra 	$L__BB0_4;
	ret;

}


// ===== COMPILED SASS (sm_100) =====

	.target	sm_100

	.elftype	@"ET_EXEC"


//--------------------- .note.nv.tkinfo           --------------------------
	.section	.note.nv.tkinfo,"",@"SHT_NOTE"
	.sectionflags	@"SHF_NOTE_NV_TKINFO"
	.tkinfo
        /*0018*/ 	.word	0x00000002
        /*0030*/ 	.string	""
        /*0030*/ 	.string	"ptxas"
        /*0030*/ 	.string	"Cuda compilation tools, release 13.0, V13.0.88"
        /*0030*/ 	.string	"Build cuda_13.0.r13.0/compiler.36424714_0"
        /*0030*/ 	.string	"-arch sm_100 -m 64 "



//--------------------- .note.nv.cuinfo           --------------------------
	.section	.note.nv.cuinfo,"",@"SHT_NOTE"
	.sectionflags	@"SHF_NOTE_NV_CUINFO"
        /*0018*/ 	.short	0x0002
        /*001a*/ 	.short	0x0064
        /*001c*/ 	.short	0x0082
	.zero		2


//--------------------- .nv.info                  --------------------------
	.section	.nv.info,"",@"SHT_CUDA_INFO"
	.align	4


	//----- nvinfo : EIATTR_REGCOUNT
	.align		4
        /*0000*/ 	.byte	0x04, 0x2f
        /*0002*/ 	.short	(.L_1 - .L_0)
	.align		4
.L_0:
        /*0004*/ 	.word	index@(_Z16fused_gather_muliiiPKiS0_PKfS2_Pf)
        /*0008*/ 	.word	0x00000020


	//----- nvinfo : EIATTR_FRAME_SIZE
	.align		4
.L_1:
        /*000c*/ 	.byte	0x04, 0x11
        /*000e*/ 	.short	(.L_3 - .L_2)
	.align		4
.L_2:
        /*0010*/ 	.word	index@(_Z16fused_gather_muliiiPKiS0_PKfS2_Pf)
        /*0014*/ 	.word	0x00000000


	//----- nvinfo : EIATTR_MIN_STACK_SIZE
	.align		4
.L_3:
        /*0018*/ 	.byte	0x04, 0x12
        /*001a*/ 	.short	(.L_5 - .L_4)
	.align		4
.L_4:
        /*001c*/ 	.word	index@(_Z16fused_gather_muliiiPKiS0_PKfS2_Pf)
        /*0020*/ 	.word	0x00000000
.L_5:


//--------------------- .nv.compat                --------------------------
	.section	.nv.compat,"",@"SHT_CUDA_COMPAT_INFO"
	.align	4
        /*0000*/ 	.byte	0x02, 0x09, 0x00, 0x00, 0x02, 0x02, 0x01, 0x00, 0x02, 0x05, 0x05, 0x00, 0x03, 0x07, 0x01, 0x01
        /*0010*/ 	.byte	0x02, 0x03, 0x00, 0x00, 0x02, 0x06, 0x01, 0x00, 0x04, 0x0b, 0x08, 0x00, 0x09, 0x00, 0x00, 0x00
        /*0020*/ 	.byte	0x00, 0x00, 0x00, 0x00


//--------------------- .nv.info._Z16fused_gather_muliiiPKiS0_PKfS2_Pf --------------------------
	.section	.nv.info._Z16fused_gather_muliiiPKiS0_PKfS2_Pf,"",@"SHT_CUDA_INFO"
	.sectionflags	@""
	.align	4


	//----- nvinfo : EIATTR_CUDA_API_VERSION
	.align		4
        /*0000*/ 	.byte	0x04, 0x37
        /*0002*/ 	.short	(.L_7 - .L_6)
.L_6:
        /*0004*/ 	.word	0x00000082


	//----- nvinfo : EIATTR_KPARAM_INFO
	.align		4
.L_7:
        /*0008*/ 	.byte	0x04, 0x17
        /*000a*/ 	.short	(.L_9 - .L_8)
.L_8:
        /*000c*/ 	.word	0x00000000
        /*0010*/ 	.short	0x0007
        /*0012*/ 	.short	0x0030
        /*0014*/ 	.byte	0x00, 0xf5, 0x21, 0x00


	//----- nvinfo : EIATTR_KPARAM_INFO
	.align		4
.L_9:
        /*0018*/ 	.byte	0x04, 0x17
        /*001a*/ 	.short	(.L_11 - .L_10)
.L_10:
        /*001c*/ 	.word	0x00000000
        /*0020*/ 	.short	0x0006
        /*0022*/ 	.short	0x0028
        /*0024*/ 	.byte	0x00, 0xf5, 0x21, 0x00


	//----- nvinfo : EIATTR_KPARAM_INFO
	.align		4
.L_11:
        /*0028*/ 	.byte	0x04, 0x17
        /*002a*/ 	.short	(.L_13 - .L_12)
.L_12:
        /*002c*/ 	.word	0x00000000
        /*0030*/ 	.short	0x0005
        /*0032*/ 	.short	0x0020
        /*0034*/ 	.byte	0x00, 0xf5, 0x21, 0x00


	//----- nvinfo : EIATTR_KPARAM_INFO
	.align		4
.L_13:
        /*0038*/ 	.byte	0x04, 0x17
        /*003a*/ 	.short	(.L_15 - .L_14)
.L_14:
        /*003c*/ 	.word	0x00000000
        /*0040*/ 	.short	0x0004
        /*0042*/ 	.short	0x0018
        /*0044*/ 	.byte	0x00, 0xf5, 0x21, 0x00


	//----- nvinfo : EIATTR_KPARAM_INFO
	.align		4
.L_15:
        /*0048*/ 	.byte	0x04, 0x17
        /*004a*/ 	.short	(.L_17 - .L_16)
.L_16:
        /*004c*/ 	.word	0x00000000
        /*0050*/ 	.short	0x0003
        /*0052*/ 	.short	0x0010
        /*0054*/ 	.byte	0x00, 0xf5, 0x21, 0x00


	//----- nvinfo : EIATTR_KPARAM_INFO
	.align		4
.L_17:
        /*0058*/ 	.byte	0x04, 0x17
        /*005a*/ 	.short	(.L_19 - .L_18)
.L_18:
        /*005c*/ 	.word	0x00000000
        /*0060*/ 	.short	0x0002
        /*0062*/ 	.short	0x0008
        /*0064*/ 	.byte	0x00, 0xf0, 0x11, 0x00


	//----- nvinfo : EIATTR_KPARAM_INFO
	.align		4
.L_19:
        /*0068*/ 	.byte	0x04, 0x17
        /*006a*/ 	.short	(.L_21 - .L_20)
.L_20:
        /*006c*/ 	.word	0x00000000
        /*0070*/ 	.short	0x0001
        /*0072*/ 	.short	0x0004
        /*0074*/ 	.byte	0x00, 0xf0, 0x11, 0x00


	//----- nvinfo : EIATTR_KPARAM_INFO
	.align		4
.L_21:
        /*0078*/ 	.byte	0x04, 0x17
        /*007a*/ 	.short	(.L_23 - .L_22)
.L_22:
        /*007c*/ 	.word	0x00000000
        /*0080*/ 	.short	0x0000
        /*0082*/ 	.short	0x0000
        /*0084*/ 	.byte	0x00, 0xf0, 0x11, 0x00


	//----- nvinfo : EIATTR_SPARSE_MMA_MASK
	.align		4
.L_23:
        /*0088*/ 	.byte	0x03, 0x50
        /*008a*/ 	.short	0x0000


	//----- nvinfo : EIATTR_MAXREG_COUNT
	.align		4
        /*008c*/ 	.byte	0x03, 0x1b
        /*008e*/ 	.short	0x00ff


	//----- nvinfo : EIATTR_NUM_BARRIERS
	.align		4
        /*0090*/ 	.byte	0x02, 0x4c
        /*0092*/ 	.byte	0x01
	.zero		1


	//----- nvinfo : EIATTR_MERCURY_ISA_VERSION
	.align		4
        /*0094*/ 	.byte	0x03, 0x5f
        /*0096*/ 	.short	0x0101


	//----- nvinfo : EIATTR_VRC_CTA_INIT_COUNT
	.align		4
        /*0098*/ 	.byte	0x02, 0x4a
	.zero		1
	.zero		1


	//----- nvinfo : EIATTR_EXIT_INSTR_OFFSETS
	.align		4
        /*009c*/ 	.byte	0x04, 0x1c
        /*009e*/ 	.short	(.L_25 - .L_24)


	//   ....[0]....
.L_24:
        /*00a0*/ 	.word	0x00000d20


	//----- nvinfo : EIATTR_CRS_STACK_SIZE
	.align		4
.L_25:
        /*00a4*/ 	.byte	0x04, 0x1e
        /*00a6*/ 	.short	(.L_27 - .L_26)
.L_26:
        /*00a8*/ 	.word	0x00000000


	//----- nvinfo : EIATTR_CBANK_PARAM_SIZE
	.align		4
.L_27:
        /*00ac*/ 	.byte	0x03, 0x19
        /*00ae*/ 	.short	0x0038


	//----- nvinfo : EIATTR_PARAM_CBANK
	.align		4
        /*00b0*/ 	.byte	0x04, 0x0a
        /*00b2*/ 	.short	(.L_29 - .L_28)
	.align		4
.L_28:
        /*00b4*/ 	.word	index@(.nv.constant0._Z16fused_gather_muliiiPKiS0_PKfS2_Pf)
        /*00b8*/ 	.short	0x0380
        /*00ba*/ 	.short	0x0038


	//----- nvinfo : EIATTR_SW_WAR
	.align		4
.L_29:
        /*00bc*/ 	.byte	0x04, 0x36
        /*00be*/ 	.short	(.L_31 - .L_30)
.L_30:
        /*00c0*/ 	.word	0x00000008
.L_31:


//--------------------- .nv.callgraph             --------------------------
	.section	.nv.callgraph,"",@"SHT_CUDA_CALLGRAPH"
	.align	4
	.sectionentsize	8
	.align		4
        /*0000*/ 	.word	0x00000000
	.align		4
        /*0004*/ 	.word	0xffffffff
	.align		4
        /*0008*/ 	.word	0x00000000
	.align		4
        /*000c*/ 	.word	0xfffffffe
	.align		4
        /*0010*/ 	.word	0x00000000
	.align		4
        /*0014*/ 	.word	0xfffffffd
	.align		4
        /*0018*/ 	.word	0x00000000
	.align		4
        /*001c*/ 	.word	0xfffffffc


//--------------------- .text._Z16fused_gather_muliiiPKiS0_PKfS2_Pf --------------------------
	.section	.text._Z16fused_gather_muliiiPKiS0_PKfS2_Pf,"ax",@progbits
	.align	128
        .global         _Z16fused_gather_muliiiPKiS0_PKfS2_Pf
        .type           _Z16fused_gather_muliiiPKiS0_PKfS2_Pf,@function
        .size           _Z16fused_gather_muliiiPKiS0_PKfS2_Pf,(.L_x_11 - _Z16fused_gather_muliiiPKiS0_PKfS2_Pf)
        .other          _Z16fused_gather_muliiiPKiS0_PKfS2_Pf,@"STO_CUDA_ENTRY STV_DEFAULT"
_Z16fused_gather_muliiiPKiS0_PKfS2_Pf:
.text._Z16fused_gather_muliiiPKiS0_PKfS2_Pf:
[----:B------:R-:W-:Y:S01]  /*0000*/  LDC R1, c[0x0][0x37c] ;  /* 0x0000df00ff017b82 */ /* 0x000fe20000000800 */
[----:B------:R-:W0:Y:S07]  /*0010*/  S2R R0, SR_CTAID.X ;  /* 0x0000000000007919 */ /* 0x000e2e0000002500 */
[----:B------:R-:W0:Y:S01]  /*0020*/  LDC.64 R4, c[0x0][0x390] ;  /* 0x0000e400ff047b82 */ /* 0x000e220000000a00 */
[----:B------:R-:W1:Y:S01]  /*0030*/  LDCU.64 UR10, c[0x0][0x358] ;  /* 0x00006b00ff0a77ac */ /* 0x000e620008000a00 */
[----:B------:R-:W2:Y:S01]  /*0040*/  LDCU UR6, c[0x0][0x388] ;  /* 0x00007100ff0677ac */ /* 0x000ea20008000800 */
[----:B0-----:R-:W-:-:S05]  /*0050*/  IMAD.WIDE.U32 R4, R0, 0x4, R4 ;  /* 0x0000000400047825 */ /* 0x001fca00078e0004 */
[----:B-1----:R-:W3:Y:S04]  /*0060*/  LDG.E.CONSTANT R3, desc[UR10][R4.64] ;  /* 0x0000000a04037981 */ /* 0x002ee8000c1e9900 */
[----:B------:R0:W5:Y:S01]  /*0070*/  LDG.E.CONSTANT R8, desc[UR10][R4.64+0x4] ;  /* 0x0000040a04087981 */ /* 0x000162000c1e9900 */
[----:B--2---:R-:W-:Y:S01]  /*0080*/  UISETP.GE.AND UP0, UPT, UR6, 0x1, UPT ;  /* 0x000000010600788c */ /* 0x004fe2000bf06270 */
[----:B------:R-:W1:Y:S01]  /*0090*/  S2R R2, SR_TID.X ;  /* 0x0000000000027919 */ /* 0x000e620000002100 */
[----:B---3--:R-:W-:-:S07]  /*00a0*/  R2UR UR9, R3 ;  /* 0x00000000030972ca */ /* 0x008fce00000e0000 */
[----:B01----:R-:W-:Y:S08]  /*00b0*/  BRA.U !UP0, `(.L_x_0) ;  /* 0x00000001082c7547 */ /* 0x003ff0000b800000 */
[----:B------:R-:W0:Y:S01]  /*00c0*/  S2R R3, SR_TID.X ;  /* 0x0000000000037919 */ /* 0x000e220000002100 */
[----:B------:R-:W1:Y:S01]  /*00d0*/  LDC.64 R6, c[0x0][0x3b0] ;  /* 0x0000ec00ff067b82 */ /* 0x000e620000000a00 */
[----:B------:R-:W2:Y:S01]  /*00e0*/  LDCU UR5, c[0x0][0x360] ;  /* 0x00006c00ff0577ac */ /* 0x000ea20008000800 */
[----:B------:R-:W-:Y:S01]  /*00f0*/  UMOV UR4, URZ ;  /* 0x000000ff00047c82 */ /* 0x000fe20008000000 */
[----:B0-2---:R-:W-:-:S07]  /*0100*/  IMAD R3, R0, UR6, R3 ;  /* 0x0000000600037c24 */ /* 0x005fce000f8e0203 */
.L_x_1:
[----:B0-----:R-:W-:Y:S01]  /*0110*/  IADD3 R5, PT, PT, R3, UR4, RZ ;  /* 0x0000000403057c10 */ /* 0x001fe2000fffe0ff */
[----:B------:R-:W-:-:S04]  /*0120*/  UIADD3 UR4, UPT, UPT, UR5, UR4, URZ ;  /* 0x0000000405047290 */ /* 0x000fc8000fffe0ff */
[----:B-1----:R-:W-:Y:S01]  /*0130*/  IMAD.WIDE.U32 R4, R5, 0x4, R6 ;  /* 0x0000000405047825 */ /* 0x002fe200078e0006 */
[----:B------:R-:W-:-:S04]  /*0140*/  UISETP.GE.AND UP0, UPT, UR4, UR6, UPT ;  /* 0x000000060400728c */ /* 0x000fc8000bf06270 */
[----:B------:R0:W-:Y:S05]  /*0150*/  STG.E desc[UR10][R4.64], RZ ;  /* 0x000000ff04007986 */ /* 0x0001ea000c10190a */
[----:B------:R-:W-:Y:S05]  /*0160*/  BRA.U !UP0, `(.L_x_1) ;  /* 0xfffffffd08e87547 */ /* 0x000fea000b83ffff */
.L_x_0:
[----:B-----5:R-:W-:Y:S01]  /*0170*/  R2UR UR8, R8 ;  /* 0x00000000080872ca */ /* 0x020fe200000e0000 */
[----:B------:R-:W1:Y:S01]  /*0180*/  LDCU UR12, c[0x0][0x360] ;  /* 0x00006c00ff0c77ac */ /* 0x000e620008000800 */
[----:B------:R-:W-:-:S13]  /*0190*/  IADD3 R3, PT, PT, R2, UR9, RZ ;  /* 0x0000000902037c10 */ /* 0x000fda000fffe0ff */
.L_x_9:
[C---:B------:R-:W-:Y:S01]  /*01a0*/  ISETP.GE.AND P0, PT, R3.reuse, UR8, PT ;  /* 0x0000000803007c0c */ /* 0x040fe2000bf06270 */
[----:B------:R-:W2:Y:S01]  /*01b0*/  LDCU UR4, c[0x0][0x388] ;  /* 0x00007100ff0477ac */ /* 0x000ea20008000800 */
[----:B------:R-:W-:Y:S01]  /*01c0*/  UIADD3 UR13, UPT, UPT, UR8, -UR9, URZ ;  /* 0x80000009080d7290 */ /* 0x000fe2000fffe0ff */
[----:B------:R-:W3:Y:S10]  /*01d0*/  LDCU UR15, c[0x0][0x388] ;  /* 0x00007100ff0f77ac */ /* 0x000ef40008000800 */
[----:B0-----:R-:W0:Y:S08]  /*01e0*/  @!P0 LDC.64 R4, c[0x0][0x398] ;  /* 0x0000e600ff048b82 */ /* 0x001e300000000a00 */
[----:B------:R-:W4:Y:S01]  /*01f0*/  @!P0 LDC.64 R6, c[0x0][0x3a0] ;  /* 0x0000e800ff068b82 */ /* 0x000f220000000a00 */
[----:B0-----:R-:W-:-:S06]  /*0200*/  @!P0 IMAD.WIDE R4, R3, 0x4, R4 ;  /* 0x0000000403048825 */ /* 0x001fcc00078e0204 */
[----:B------:R-:W5:Y:S01]  /*0210*/  @!P0 LDG.E.CONSTANT R4, desc[UR10][R4.64] ;  /* 0x0000000a04048981 */ /* 0x000f62000c1e9900 */
[----:B----4-:R-:W-:-:S06]  /*0220*/  @!P0 IMAD.WIDE R6, R3, 0x4, R6 ;  /* 0x0000000403068825 */ /* 0x010fcc00078e0206 */
[----:B------:R-:W4:Y:S01]  /*0230*/  @!P0 LDG.E.CONSTANT R6, desc[UR10][R6.64] ;  /* 0x0000000a06068981 */ /* 0x000f22000c1e9900 */
[----:B------:R-:W0:Y:S01]  /*0240*/  @!P0 S2R R11, SR_CgaCtaId ;  /* 0x00000000000b8919 */ /* 0x000e220000008800 */
[----:B------:R-:W-:-:S04]  /*0250*/  @!P0 MOV R9, 0x400 ;  /* 0x0000040000098802 */ /* 0x000fc80000000f00 */
[----:B------:R-:W-:Y:S02]  /*0260*/  @!P0 IADD3 R10, PT, PT, R9, 0x400, RZ ;  /* 0x00000400090a8810 */ /* 0x000fe40007ffe0ff */
[----:B------:R-:W-:Y:S01]  /*0270*/  @!P0 IADD3 R8, PT, PT, R3, -UR9, RZ ;  /* 0x8000000903088c10 */ /* 0x000fe2000fffe0ff */
[----:B-1----:R-:W-:-:S04]  /*0280*/  UISETP.LT.U32.AND UP0, UPT, UR13, UR12, UPT ;  /* 0x0000000c0d00728c */ /* 0x002fc8000bf01070 */
[----:B------:R-:W-:Y:S01]  /*0290*/  USEL UR14, UR13, UR12, UP0 ;  /* 0x0000000c0d0e7287 */ /* 0x000fe20008000000 */
[C---:B0-----:R-:W-:Y:S02]  /*02a0*/  @!P0 LEA R9, R11.reuse, R9, 0x18 ;  /* 0x000000090b098211 */ /* 0x041fe400078ec0ff */
[----:B------:R-:W-:Y:S02]  /*02b0*/  @!P0 LEA R11, R11, R10, 0x18 ;  /* 0x0000000a0b0b8211 */ /* 0x000fe400078ec0ff */
[C---:B------:R-:W-:Y:S02]  /*02c0*/  @!P0 LEA R9, R8.reuse, R9, 0x2 ;  /* 0x0000000908098211 */ /* 0x040fe400078e10ff */
[----:B------:R-:W-:Y:S01]  /*02d0*/  @!P0 LEA R11, R8, R11, 0x2 ;  /* 0x0000000b080b8211 */ /* 0x000fe200078e10ff */
[----:B------:R-:W-:Y:S01]  /*02e0*/  UIADD3 UR9, UPT, UPT, UR14, UR9, URZ ;  /* 0x000000090e097290 */ /* 0x000fe2000fffe0ff */
[----:B------:R-:W-:Y:S01]  /*02f0*/  BSSY.RECONVERGENT B0, `(.L_x_2) ;  /* 0x000009e000007945 */ /* 0x000fe20003800200 */
[----:B-----5:R0:W-:Y:S04]  /*0300*/  @!P0 STS [R9], R4 ;  /* 0x0000000409008388 */ /* 0x0201e80000000800 */
[----:B----4-:R0:W-:Y:S01]  /*0310*/  @!P0 STS [R11], R6 ;  /* 0x000000060b008388 */ /* 0x0101e20000000800 */
[----:B------:R-:W-:Y:S01]  /*0320*/  BAR.SYNC.DEFER_BLOCKING 0x0 ;  /* 0x0000000000007b1d */ /* 0x000fe20000010000 */
[----:B--2---:R-:W-:-:S13]  /*0330*/  ISETP.GE.AND P0, PT, R2, UR4, PT ;  /* 0x0000000402007c0c */ /* 0x004fda000bf06270 */
[----:B0--3--:R-:W-:Y:S05]  /*0340*/  @P0 BRA `(.L_x_3) ;  /* 0x0000000800600947 */ /* 0x009fea0003800000 */
[----:B------:R-:W-:Y:S02]  /*0350*/  MOV R16, UR14 ;  /* 0x0000000e00107c02 */ /* 0x000fe40008000f00 */
[----:B------:R-:W-:Y:S02]  /*0360*/  MOV R17, R2 ;  /* 0x0000000200117202 */ /* 0x000fe40000000f00 */
[----:B------:R-:W-:-:S04]  /*0370*/  VIMNMX.U32 R16, PT, PT, R16, 0x1, !PT ;  /* 0x0000000110107848 */ /* 0x000fc80007fe0000 */
[C---:B------:R-:W-:Y:S02]  /*0380*/  LOP3.LUT R21, R16.reuse, 0xfffffff8, RZ, 0xc0, !PT ;  /* 0xfffffff810157812 */ /* 0x040fe400078ec0ff */
[C---:B------:R-:W-:Y:S02]  /*0390*/  LOP3.LUT R18, R16.reuse, 0x7, RZ, 0xc0, !PT ;  /* 0x0000000710127812 */ /* 0x040fe400078ec0ff */
[C---:B------:R-:W-:Y:S02]  /*03a0*/  LOP3.LUT R19, R16.reuse, 0x3, RZ, 0xc0, !PT ;  /* 0x0000000310137812 */ /* 0x040fe400078ec0ff */
[----:B------:R-:W-:Y:S02]  /*03b0*/  LOP3.LUT R20, R16, 0x7f8, RZ, 0xc0, !PT ;  /* 0x000007f810147812 */ /* 0x000fe400078ec0ff */
[----:B------:R-:W-:-:S07]  /*03c0*/  IADD3 R21, PT, PT, -R21, RZ, RZ ;  /* 0x000000ff15157210 */ /* 0x000fce0007ffe1ff */
.L_x_8:
[----:B------:R-:W-:Y:S01]  /*03d0*/  UISETP.NE.AND UP0, UPT, UR13, URZ, UPT ;  /* 0x000000ff0d00728c */ /* 0x000fe2000bf05270 */
[----:B0-----:R-:W-:-:S08]  /*03e0*/  HFMA2 R13, -RZ, RZ, 0, 0 ;  /* 0x00000000ff0d7431 */ /* 0x001fd000000001ff */
[----:B------:R-:W-:Y:S05]  /*03f0*/  BRA.U !UP0, `(.L_x_4) ;  /* 0x00000009080c7547 */ /* 0x000fea000b800000 */
[----:B------:R-:W-:Y:S01]  /*0400*/  UISETP.GE.U32.AND UP0, UPT, UR14, 0x8, UPT ;  /* 0x000000080e00788c */ /* 0x000fe2000bf06070 */
[----:B------:R-:W-:-:S08]  /*0410*/  CS2R R12, SRZ ;  /* 0x00000000000c7805 */ /* 0x000fd0000001ff00 */
[----:B------:R-:W-:Y:S05]  /*0420*/  BRA.U !UP0, `(.L_x_5) ;  /* 0x0000000108d87547 */ /* 0x000fea000b800000 */
[----:B------:R-:W0:Y:S01]  /*0430*/  S2UR UR6, SR_CgaCtaId ;  /* 0x00000000000679c3 */ /* 0x000e220000008800 */
[----:B------:R-:W-:Y:S01]  /*0440*/  UMOV UR4, 0x400 ;  /* 0x0000040000047882 */ /* 0x000fe20000000000 */
[----:B------:R-:W-:Y:S01]  /*0450*/  MOV R13, RZ ;  /* 0x000000ff000d7202 */ /* 0x000fe20000000f00 */
[----:B------:R-:W-:Y:S01]  /*0460*/  UIADD3 UR5, UPT, UPT, UR4, 0x400, URZ ;  /* 0x0000040004057890 */ /* 0x000fe2000fffe0ff */
[----:B------:R-:W-:Y:S01]  /*0470*/  MOV R23, R21 ;  /* 0x0000001500177202 */ /* 0x000fe20000000f00 */
[----:B0-----:R-:W-:Y:S02]  /*0480*/  ULEA UR7, UR6, UR4, 0x18 ;  /* 0x0000000406077291 */ /* 0x001fe4000f8ec0ff */
[----:B------:R-:W-:Y:S02]  /*0490*/  ULEA UR4, UR6, UR5, 0x18 ;  /* 0x0000000506047291 */ /* 0x000fe4000f8ec0ff */
[----:B------:R-:W-:Y:S02]  /*04a0*/  UIADD3 UR5, UPT, UPT, UR7, 0x10, URZ ;  /* 0x0000001007057890 */ /* 0x000fe4000fffe0ff */
[----:B------:R-:W-:-:S04]  /*04b0*/  UIADD3 UR4, UPT, UPT, UR4, 0x10, URZ ;  /* 0x0000001004047890 */ /* 0x000fc8000fffe0ff */
[----:B------:R-:W-:Y:S02]  /*04c0*/  MOV R24, UR5 ;  /* 0x0000000500187c02 */ /* 0x000fe40008000f00 */
[----:B------:R-:W-:-:S07]  /*04d0*/  IMAD.U32 R22, RZ, RZ, UR4 ;  /* 0x00000004ff167e24 */ /* 0x000fce000f8e00ff */
.L_x_6:
[----:B------:R-:W0:Y:S01]  /*04e0*/  LDS.128 R4, [R24+-0x10] ;  /* 0xfffff00018047984 */ /* 0x000e220000000c00 */
[----:B------:R-:W1:Y:S01]  /*04f0*/  LDC.64 R26, c[0x0][0x3a8] ;  /* 0x0000ea00ff1a7b82 */ /* 0x000e620000000a00 */
[----:B0-----:R-:W-:-:S04]  /*0500*/  IMAD R9, R4, UR15, R17 ;  /* 0x0000000f04097c24 */ /* 0x001fc8000f8e0211 */
[----:B-1----:R-:W-:-:S05]  /*0510*/  IMAD.WIDE R8, R9, 0x4, R26 ;  /* 0x0000000409087825 */ /* 0x002fca00078e021a */
[----:B------:R0:W2:Y:S01]  /*0520*/  LDG.E.CONSTANT R4, desc[UR10][R8.64] ;  /* 0x0000000a08047981 */ /* 0x0000a2000c1e9900 */
[----:B------:R-:W-:-:S04]  /*0530*/  IMAD R5, R5, UR15, R17 ;  /* 0x0000000f05057c24 */ /* 0x000fc8000f8e0211 */
[----:B------:R-:W-:-:S04]  /*0540*/  IMAD.WIDE R28, R5, 0x4, R26 ;  /* 0x00000004051c7825 */ /* 0x000fc800078e021a */
[----:B------:R-:W-:Y:S01]  /*0550*/  IMAD R5, R6, UR15, R17 ;  /* 0x0000000f06057c24 */ /* 0x000fe2000f8e0211 */
[----:B0-----:R-:W2:Y:S04]  /*0560*/  LDS.128 R8, [R22+-0x10] ;  /* 0xfffff00016087984 */ /* 0x001ea80000000c00 */
[----:B------:R0:W3:Y:S02]  /*0570*/  LDG.E.CONSTANT R25, desc[UR10][R28.64] ;  /* 0x0000000a1c197981 */ /* 0x0000e4000c1e9900 */
[----:B0-----:R-:W-:-:S05]  /*0580*/  IMAD.WIDE R28, R5, 0x4, R26 ;  /* 0x00000004051c7825 */ /* 0x001fca00078e021a */
[----:B------:R-:W4:Y:S01]  /*0590*/  LDG.E.CONSTANT R5, desc[UR10][R28.64] ;  /* 0x0000000a1c057981 */ /* 0x000f22000c1e9900 */
[----:B------:R-:W-:-:S04]  /*05a0*/  IMAD R7, R7, UR15, R17 ;  /* 0x0000000f07077c24 */ /* 0x000fc8000f8e0211 */
[----:B------:R-:W-:-:S04]  /*05b0*/  IMAD.WIDE R6, R7, 0x4, R26 ;  /* 0x0000000407067825 */ /* 0x000fc800078e021a */
[----:B--2---:R-:W-:Y:S02]  /*05c0*/  FFMA R4, R8, R4, R13 ;  /* 0x0000000408047223 */ /* 0x004fe4000000000d */
[----:B------:R-:W0:Y:S04]  /*05d0*/  LDS.128 R12, [R24] ;  /* 0x00000000180c7984 */ /* 0x000e280000000c00 */
[----:B------:R1:W2:Y:S01]  /*05e0*/  LDG.E.CONSTANT R8, desc[UR10][R6.64] ;  /* 0x0000000a06087981 */ /* 0x0002a2000c1e9900 */
[----:B0-----:R-:W-:-:S04]  /*05f0*/  IMAD R12, R12, UR15, R17 ;  /* 0x0000000f0c0c7c24 */ /* 0x001fc8000f8e0211 */
[----:B-1----:R-:W-:-:S04]  /*0600*/  IMAD.WIDE R6, R12, 0x4, R26 ;  /* 0x000000040c067825 */ /* 0x002fc800078e021a */
[--C-:B------:R-:W-:Y:S02]  /*0610*/  IMAD R12, R13, UR15, R17.reuse ;  /* 0x0000000f0d0c7c24 */ /* 0x100fe4000f8e0211 */
[----:B------:R-:W-:Y:S01]  /*0620*/  IMAD R14, R14, UR15, R17 ;  /* 0x0000000f0e0e7c24 */ /* 0x000fe2000f8e0211 */
[----:B------:R-:W5:Y:S01]  /*0630*/  LDG.E.CONSTANT R13, desc[UR10][R6.64] ;  /* 0x0000000a060d7981 */ /* 0x000f62000c1e9900 */
[----:B------:R-:W-:-:S05]  /*0640*/  IMAD.WIDE R28, R12, 0x4, R26 ;  /* 0x000000040c1c7825 */ /* 0x000fca00078e021a */
[----:B------:R0:W5:Y:S02]  /*0650*/  LDG.E.CONSTANT R12, desc[UR10][R28.64] ;  /* 0x0000000a1c0c7981 */ /* 0x000164000c1e9900 */
[----:B0-----:R-:W-:Y:S02]  /*0660*/  IMAD R29, R15, UR15, R17 ;  /* 0x0000000f0f1d7c24 */ /* 0x001fe4000f8e0211 */
[----:B------:R-:W-:-:S04]  /*0670*/  IMAD.WIDE R14, R14, 0x4, R26 ;  /* 0x000000040e0e7825 */ /* 0x000fc800078e021a */
[----:B------:R-:W-:Y:S02]  /*0680*/  IMAD.WIDE R26, R29, 0x4, R26 ;  /* 0x000000041d1a7825 */ /* 0x000fe400078e021a */
[----:B------:R-:W5:Y:S04]  /*0690*/  LDG.E.CONSTANT R15, desc[UR10][R14.64] ;  /* 0x0000000a0e0f7981 */ /* 0x000f68000c1e9900 */
[----:B------:R-:W5:Y:S01]  /*06a0*/  LDG.E.CONSTANT R26, desc[UR10][R26.64] ;  /* 0x0000000a1a1a7981 */ /* 0x000f62000c1e9900 */
[----:B---3--:R-:W-:-:S04]  /*06b0*/  FFMA R4, R25, R9, R4 ;  /* 0x0000000919047223 */ /* 0x008fc80000000004 */
[----:B----4-:R-:W-:Y:S02]  /*06c0*/  FFMA R9, R5, R10, R4 ;  /* 0x0000000a05097223 */ /* 0x010fe40000000004 */
[----:B------:R0:W5:Y:S01]  /*06d0*/  LDS.128 R4, [R22] ;  /* 0x0000000016047984 */ /* 0x0001620000000c00 */
[----:B------:R-:W-:-:S04]  /*06e0*/  IADD3 R23, PT, PT, R23, 0x8, RZ ;  /* 0x0000000817177810 */ /* 0x000fc80007ffe0ff */
[----:B------:R-:W-:Y:S02]  /*06f0*/  ISETP.NE.AND P0, PT, R23, RZ, PT ;  /* 0x000000ff1700720c */ /* 0x000fe40003f05270 */
[----:B------:R-:W-:Y:S02]  /*0700*/  IADD3 R24, PT, PT, R24, 0x20, RZ ;  /* 0x0000002018187810 */ /* 0x000fe40007ffe0ff */
[----:B0-----:R-:W-:Y:S01]  /*0710*/  IADD3 R22, PT, PT, R22, 0x20, RZ ;  /* 0x0000002016167810 */ /* 0x001fe20007ffe0ff */
[----:B--2---:R-:W-:-:S04]  /*0720*/  FFMA R9, R8, R11, R9 ;  /* 0x0000000b08097223 */ /* 0x004fc80000000009 */
[----:B-----5:R-:W-:-:S04]  /*0730*/  FFMA R9, R4, R13, R9 ;  /* 0x0000000d04097223 */ /* 0x020fc80000000009 */
[----:B------:R-:W-:-:S04]  /*0740*/  FFMA R12, R12, R5, R9 ;  /* 0x000000050c0c7223 */ /* 0x000fc80000000009 */
[----:B------:R-:W-:-:S04]  /*0750*/  FFMA R13, R15, R6, R12 ;  /* 0x000000060f0d7223 */ /* 0x000fc8000000000c */
[----:B------:R-:W-:Y:S01]  /*0760*/  FFMA R13, R26, R7, R13 ;  /* 0x000000071a0d7223 */ /* 0x000fe2000000000d */
[----:B------:R-:W-:Y:S06]  /*0770*/  @P0 BRA `(.L_x_6) ;  /* 0xfffffffc00580947 */ /* 0x000fec000383ffff */
[----:B------:R-:W-:-:S07]  /*0780*/  MOV R12, R20 ;  /* 0x00000014000c7202 */ /* 0x000fce0000000f00 */
.L_x_5:
[----:B------:R-:W-:-:S13]  /*0790*/  ISETP.NE.AND P0, PT, R18, RZ, PT ;  /* 0x000000ff1200720c */ /* 0x000fda0003f05270 */
[----:B------:R-:W-:Y:S05]  /*07a0*/  @!P0 BRA `(.L_x_4) ;  /* 0x0000000400208947 */ /* 0x000fea0003800000 */
[----:B------:R-:W-:Y:S02]  /*07b0*/  IADD3 R4, PT, PT, R18, -0x1, RZ ;  /* 0xffffffff12047810 */ /* 0x000fe40007ffe0ff */
[----:B------:R-:W-:Y:S02]  /*07c0*/  ISETP.NE.AND P1, PT, R19, RZ, PT ;  /* 0x000000ff1300720c */ /* 0x000fe40003f25270 */
[----:B------:R-:W-:-:S13]  /*07d0*/  ISETP.GE.U32.AND P0, PT, R4, 0x3, PT ;  /* 0x000000030400780c */ /* 0x000fda0003f06070 */
[----:B------:R-:W-:Y:S05]  /*07e0*/  @!P0 BRA `(.L_x_7) ;  /* 0x0000000000788947 */ /* 0x000fea0003800000 */
[----:B------:R-:W0:Y:S01]  /*07f0*/  S2UR UR5, SR_CgaCtaId ;  /* 0x00000000000579c3 */ /* 0x000e220000008800 */
[----:B------:R-:W-:-:S07]  /*0800*/  UMOV UR4, 0x400 ;  /* 0x0000040000047882 */ /* 0x000fce0000000000 */
[----:B------:R-:W1:Y:S01]  /*0810*/  LDC.64 R6, c[0x0][0x3a8] ;  /* 0x0000ea00ff067b82 */ /* 0x000e620000000a00 */
[----:B0-----:R-:W-:-:S06]  /*0820*/  ULEA UR6, UR5, UR4, 0x18 ;  /* 0x0000000405067291 */ /* 0x001fcc000f8ec0ff */
[----:B------:R-:W-:-:S05]  /*0830*/  LEA R14, R12, UR6, 0x2 ;  /* 0x000000060c0e7c11 */ /* 0x000fca000f8e10ff */
[----:B------:R-:W0:Y:S01]  /*0840*/  LDS.64 R8, [R14] ;  /* 0x000000000e087984 */ /* 0x000e220000000a00 */
[----:B------:R-:W0:Y:S03]  /*0850*/  LDCU UR6, c[0x0][0x388] ;  /* 0x00007100ff0677ac */ /* 0x000e260008000800 */
[----:B------:R-:W2:Y:S01]  /*0860*/  LDS.64 R4, [R14+0x8] ;  /* 0x000008000e047984 */ /* 0x000ea20000000a00 */
[--C-:B0-----:R-:W-:Y:S02]  /*0870*/  IMAD R11, R8, UR6, R17.reuse ;  /* 0x00000006080b7c24 */ /* 0x101fe4000f8e0211 */
[----:B------:R-:W-:Y:S02]  /*0880*/  IMAD R15, R9, UR6, R17 ;  /* 0x00000006090f7c24 */ /* 0x000fe4000f8e0211 */
[----:B-1----:R-:W-:-:S04]  /*0890*/  IMAD.WIDE R8, R11, 0x4, R6 ;  /* 0x000000040b087825 */ /* 0x002fc800078e0206 */
[----:B--2---:R-:W-:Y:S01]  /*08a0*/  IMAD R23, R4, UR6, R17 ;  /* 0x0000000604177c24 */ /* 0x004fe2000f8e0211 */
[----:B------:R0:W2:Y:S01]  /*08b0*/  LDG.E.CONSTANT R22, desc[UR10][R8.64] ;  /* 0x0000000a08167981 */ /* 0x0000a2000c1e9900 */
[----:B------:R-:W-:-:S04]  /*08c0*/  IMAD.WIDE R10, R15, 0x4, R6 ;  /* 0x000000040f0a7825 */ /* 0x000fc800078e0206 */
[----:B------:R-:W-:Y:S02]  /*08d0*/  IMAD R15, R5, UR6, R17 ;  /* 0x00000006050f7c24 */ /* 0x000fe4000f8e0211 */
[--C-:B------:R-:W-:Y:S01]  /*08e0*/  IMAD.WIDE R4, R23, 0x4, R6.reuse ;  /* 0x0000000417047825 */ /* 0x100fe200078e0206 */
[----:B------:R-:W3:Y:S03]  /*08f0*/  LDG.E.CONSTANT R11, desc[UR10][R10.64] ;  /* 0x0000000a0a0b7981 */ /* 0x000ee6000c1e9900 */
[----:B------:R-:W-:Y:S02]  /*0900*/  IMAD.WIDE R14, R15, 0x4, R6 ;  /* 0x000000040f0e7825 */ /* 0x000fe400078e0206 */
[----:B------:R-:W4:Y:S04]  /*0910*/  LDG.E.CONSTANT R4, desc[UR10][R4.64] ;  /* 0x0000000a04047981 */ /* 0x000f28000c1e9900 */
[----:B------:R-:W5:Y:S01]  /*0920*/  LDG.E.CONSTANT R15, desc[UR10][R14.64] ;  /* 0x0000000a0e0f7981 */ /* 0x000f62000c1e9900 */
[----:B------:R-:W-:-:S04]  /*0930*/  UIADD3 UR4, UPT, UPT, UR4, 0x400, URZ ;  /* 0x0000040004047890 */ /* 0x000fc8000fffe0ff */
[----:B------:R-:W-:-:S06]  /*0940*/  ULEA UR4, UR5, UR4, 0x18 ;  /* 0x0000000405047291 */ /* 0x000fcc000f8ec0ff */
[----:B------:R-:W-:-:S05]  /*0950*/  LEA R23, R12, UR4, 0x2 ;  /* 0x000000040c177c11 */ /* 0x000fca000f8e10ff */
[----:B------:R-:W2:Y:S04]  /*0960*/  LDS.64 R6, [R23] ;  /* 0x0000000017067984 */ /* 0x000ea80000000a00 */
[----:B0-----:R-:W4:Y:S01]  /*0970*/  LDS.64 R8, [R23+0x8] ;  /* 0x0000080017087984 */ /* 0x001f220000000a00 */
[----:B------:R-:W-:Y:S01]  /*0980*/  IADD3 R12, PT, PT, R12, 0x4, RZ ;  /* 0x000000040c0c7810 */ /* 0x000fe20007ffe0ff */
[----:B--2---:R-:W-:-:S04]  /*0990*/  FFMA R6, R6, R22, R13 ;  /* 0x0000001606067223 */ /* 0x004fc8000000000d */
[----:B---3--:R-:W-:-:S04]  /*09a0*/  FFMA R7, R11, R7, R6 ;  /* 0x000000070b077223 */ /* 0x008fc80000000006 */
[----:B----4-:R-:W-:-:S04]  /*09b0*/  FFMA R8, R8, R4, R7 ;  /* 0x0000000408087223 */ /* 0x010fc80000000007 */
[----:B-----5:R-:W-:-:S07]  /*09c0*/  FFMA R13, R15, R9, R8 ;  /* 0x000000090f0d7223 */ /* 0x020fce0000000008 */
.L_x_7:
[----:B------:R-:W-:Y:S05]  /*09d0*/  @!P1 BRA `(.L_x_4) ;  /* 0x0000000000949947 */ /* 0x000fea0003800000 */
[----:B------:R-:W-:Y:S02]  /*09e0*/  ISETP.NE.AND P0, PT, R19, 0x1, PT ;  /* 0x000000011300780c */ /* 0x000fe40003f05270 */
[----:B------:R-:W-:-:S11]  /*09f0*/  LOP3.LUT P1, RZ, R16, 0x1, RZ, 0xc0, !PT ;  /* 0x0000000110ff7812 */ /* 0x000fd6000782c0ff */
[----:B------:R-:W0:Y:S01]  /*0a00*/  @P0 S2R R6, SR_CgaCtaId ;  /* 0x0000000000060919 */ /* 0x000e220000008800 */
[----:B------:R-:W-:Y:S01]  /*0a10*/  @P0 MOV R4, 0x400 ;  /* 0x0000040000040802 */ /* 0x000fe20000000f00 */
[----:B------:R-:W1:Y:S01]  /*0a20*/  @P0 LDC R24, c[0x0][0x388] ;  /* 0x0000e200ff180b82 */ /* 0x000e620000000800 */
[----:B------:R-:W-:Y:S01]  /*0a30*/  @P1 MOV R10, 0x400 ;  /* 0x00000400000a1802 */ /* 0x000fe20000000f00 */
[----:B------:R-:W2:Y:S01]  /*0a40*/  @P1 S2R R15, SR_CgaCtaId ;  /* 0x00000000000f1919 */ /* 0x000ea20000008800 */
[----:B------:R-:W-:-:S05]  /*0a50*/  @P0 IADD3 R5, PT, PT, R4, 0x400, RZ ;  /* 0x0000040004050810 */ /* 0x000fca0007ffe0ff */
[----:B------:R-:W3:Y:S01]  /*0a60*/  @P1 LDC R26, c[0x0][0x388] ;  /* 0x0000e200ff1a1b82 */ /* 0x000ee20000000800 */
[C---:B0-----:R-:W-:Y:S02]  /*0a70*/  @P0 LEA R7, R6.reuse, R4, 0x18 ;  /* 0x0000000406070211 */ /* 0x041fe400078ec0ff */
[----:B------:R-:W-:Y:S02]  /*0a80*/  @P0 LEA R5, R6, R5, 0x18 ;  /* 0x0000000506050211 */ /* 0x000fe400078ec0ff */
[----:B--2---:R-:W-:Y:S01]  /*0a90*/  @P1 LEA R9, R15, R10, 0x18 ;  /* 0x0000000a0f091211 */ /* 0x004fe200078ec0ff */
[C---:B------:R-:W-:Y:S01]  /*0aa0*/  @P0 IMAD R22, R12.reuse, 0x4, R7 ;  /* 0x000000040c160824 */ /* 0x040fe200078e0207 */
[C---:B------:R-:W-:Y:S02]  /*0ab0*/  @P0 LEA R11, R12.reuse, R5, 0x2 ;  /* 0x000000050c0b0211 */ /* 0x040fe400078e10ff */
[----:B------:R-:W-:Y:S01]  /*0ac0*/  @P0 IADD3 R12, PT, PT, R12, 0x2, RZ ;  /* 0x000000020c0c0810 */ /* 0x000fe20007ffe0ff */
[----:B------:R-:W0:Y:S01]  /*0ad0*/  @P1 LDC.64 R4, c[0x0][0x3a8] ;  /* 0x0000ea00ff041b82 */ /* 0x000e220000000a00 */
[----:B------:R-:W1:Y:S02]  /*0ae0*/  @P0 LDS.64 R6, [R22] ;  /* 0x0000000016060984 */ /* 0x000e640000000a00 */
[----:B------:R-:W-:-:S05]  /*0af0*/  @P1 LEA R14, R12, R9, 0x2 ;  /* 0x000000090c0e1211 */ /* 0x000fca00078e10ff */
[----:B------:R-:W2:Y:S01]  /*0b00*/  @P0 LDC.64 R8, c[0x0][0x3a8] ;  /* 0x0000ea00ff080b82 */ /* 0x000ea20000000a00 */
[----:B------:R-:W3:Y:S01]  /*0b10*/  @P1 LDS R14, [R14] ;  /* 0x000000000e0e1984 */ /* 0x000ee20000000800 */
[--C-:B-1----:R-:W-:Y:S02]  /*0b20*/  @P0 IMAD R23, R6, R24, R17.reuse ;  /* 0x0000001806170224 */ /* 0x102fe400078e0211 */
[----:B------:R-:W-:Y:S02]  /*0b30*/  @P0 IMAD R25, R24, R7, R17 ;  /* 0x0000000718190224 */ /* 0x000fe400078e0211 */
[----:B--2---:R-:W-:-:S04]  /*0b40*/  @P0 IMAD.WIDE R6, R23, 0x4, R8 ;  /* 0x0000000417060825 */ /* 0x004fc800078e0208 */
[----:B------:R-:W-:Y:S02]  /*0b50*/  @P0 IMAD.WIDE R8, R25, 0x4, R8 ;  /* 0x0000000419080825 */ /* 0x000fe400078e0208 */
[----:B------:R-:W2:Y:S02]  /*0b60*/  @P0 LDG.E.CONSTANT R6, desc[UR10][R6.64] ;  /* 0x0000000a06060981 */ /* 0x000ea4000c1e9900 */
[----:B---3--:R-:W-:Y:S02]  /*0b70*/  @P1 IMAD R23, R14, R26, R17 ;  /* 0x0000001a0e171224 */ /* 0x008fe400078e0211 */
[----:B------:R-:W3:Y:S02]  /*0b80*/  @P0 LDG.E.CONSTANT R9, desc[UR10][R8.64] ;  /* 0x0000000a08090981 */ /* 0x000ee4000c1e9900 */
[----:B0-----:R-:W-:-:S06]  /*0b90*/  @P1 IMAD.WIDE R4, R23, 0x4, R4 ;  /* 0x0000000417041825 */ /* 0x001fcc00078e0204 */
[----:B------:R-:W4:Y:S01]  /*0ba0*/  @P1 LDG.E.CONSTANT R4, desc[UR10][R4.64] ;  /* 0x0000000a04041981 */ /* 0x000f22000c1e9900 */
[----:B------:R-:W-:-:S04]  /*0bb0*/  @P1 IADD3 R10, PT, PT, R10, 0x400, RZ ;  /* 0x000004000a0a1810 */ /* 0x000fc80007ffe0ff */
[----:B------:R-:W-:Y:S02]  /*0bc0*/  @P1 LEA R15, R15, R10, 0x18 ;  /* 0x0000000a0f0f1211 */ /* 0x000fe400078ec0ff */
[----:B------:R-:W2:Y:S02]  /*0bd0*/  @P0 LDS.64 R10, [R11] ;  /* 0x000000000b0a0984 */ /* 0x000ea40000000a00 */
[----:B------:R-:W-:-:S06]  /*0be0*/  @P1 LEA R12, R12, R15, 0x2 ;  /* 0x0000000f0c0c1211 */ /* 0x000fcc00078e10ff */
[----:B------:R-:W4:Y:S01]  /*0bf0*/  @P1 LDS R12, [R12] ;  /* 0x000000000c0c1984 */ /* 0x000f220000000800 */
[----:B--2---:R-:W-:-:S04]  /*0c00*/  @P0 FFMA R10, R10, R6, R13 ;  /* 0x000000060a0a0223 */ /* 0x004fc8000000000d */
[----:B---3--:R-:W-:-:S04]  /*0c10*/  @P0 FFMA R13, R9, R11, R10 ;  /* 0x0000000b090d0223 */ /* 0x008fc8000000000a */
[----:B----4-:R-:W-:-:S07]  /*0c20*/  @P1 FFMA R13, R12, R4, R13 ;  /* 0x000000040c0d1223 */ /* 0x010fce000000000d */
.L_x_4:
[----:B------:R-:W0:Y:S01]  /*0c30*/  LDC.64 R4, c[0x0][0x3b0] ;  /* 0x0000ec00ff047b82 */ /* 0x000e220000000a00 */
[----:B------:R-:W1:Y:S02]  /*0c40*/  LDCU UR4, c[0x0][0x388] ;  /* 0x00007100ff0477ac */ /* 0x000e640008000800 */
[----:B-1----:R-:W-:-:S04]  /*0c50*/  IMAD R7, R0, UR4, R17 ;  /* 0x0000000400077c24 */ /* 0x002fc8000f8e0211 */
[----:B0-----:R-:W-:-:S05]  /*0c60*/  IMAD.WIDE R4, R7, 0x4, R4 ;  /* 0x0000000407047825 */ /* 0x001fca00078e0204 */
[----:B------:R-:W2:Y:S01]  /*0c70*/  LDG.E R6, desc[UR10][R4.64] ;  /* 0x0000000a04067981 */ /* 0x000ea2000c1e1900 */
[----:B------:R-:W-:-:S04]  /*0c80*/  IADD3 R17, PT, PT, R17, UR12, RZ ;  /* 0x0000000c11117c10 */ /* 0x000fc8000fffe0ff */
[----:B------:R-:W-:Y:S01]  /*0c90*/  ISETP.GE.AND P0, PT, R17, UR4, PT ;  /* 0x0000000411007c0c */ /* 0x000fe2000bf06270 */
[----:B--2---:R-:W-:-:S05]  /*0ca0*/  FADD R13, R6, R13 ;  /* 0x0000000d060d7221 */ /* 0x004fca0000000000 */
[----:B------:R0:W-:Y:S07]  /*0cb0*/  STG.E desc[UR10][R4.64], R13 ;  /* 0x0000000d04007986 */ /* 0x0001ee000c10190a */
[----:B------:R-:W-:Y:S05]  /*0cc0*/  @!P0 BRA `(.L_x_8) ;  /* 0xfffffff400c08947 */ /* 0x000fea000383ffff */
.L_x_3:
[----:B------:R-:W-:Y:S05]  /*0cd0*/  BSYNC.RECONVERGENT B0 ;  /* 0x0000000000007941 */ /* 0x000fea0003800200 */
.L_x_2:
[----:B------:R-:W-:Y:S01]  /*0ce0*/  BAR.SYNC.DEFER_BLOCKING 0x0 ;  /* 0x0000000000007b1d */ /* 0x000fe20000010000 */
[----:B------:R-:W-:Y:S01]  /*0cf0*/  UISETP.GE.AND UP0, UPT, UR9, UR8, UPT ;  /* 0x000000080900728c */ /* 0x000fe2000bf06270 */
[----:B------:R-:W-:-:S08]  /*0d00*/  IADD3 R3, PT, PT, R3, UR12, RZ ;  /* 0x0000000c03037c10 */ /* 0x000fd0000fffe0ff */
[----:B------:R-:W-:Y:S05]  /*0d10*/  BRA.U !UP0, `(.L_x_9) ;  /* 0xfffffff508207547 */ /* 0x000fea000b83ffff */
[----:B------:R-:W-:Y:S05]  /*0d20*/  EXIT ;  /* 0x000000000000794d */ /* 0x000fea0003800000 */
.L_x_10:
[----:B------:R-:W-:-:S00]  /*0d30*/  BRA `(.L_x_10) ;  /* 0xfffffffc00fc7947 */ /* 0x000fc0000383ffff */
[----:B------:R-:W-:-:S00]  /*0d40*/  NOP ;  /* 0x0000000000007918 */ /* 0x000fc00000000000 */
        /* <DEDUP_REMOVED lines=11> */
.L_x_11:


//--------------------- .nv.shared._Z16fused_gather_muliiiPKiS0_PKfS2_Pf --------------------------
	.section	.nv.shared._Z16fused_gather_muliiiPKiS0_PKfS2_Pf,"aw",@nobits
	.sectionflags	@""
	.align	4
.nv.shared._Z16fused_gather_muliiiPKiS0_PKfS2_Pf:
	.zero		3072


//--------------------- .nv.shared.reserved.0     --------------------------
	.section	.nv.shared.reserved.0,"aw",@nobits
	.weak		__nv_reservedSMEM_offset_0_alias
	.size		__nv_reservedSMEM_offset_0_alias, 0, 64
	.other		__nv_reservedSMEM_offset_0_alias,@"STO_CUDA_RESERVED_SHARED STV_DEFAULT"
__nv_reservedSMEM_offset_0_alias:
	.zero		0
	.zero		64


//--------------------- .nv.constant0._Z16fused_gather_muliiiPKiS0_PKfS2_Pf --------------------------
	.section	.nv.constant0._Z16fused_gather_muliiiPKiS0_PKfS2_Pf,"a",@progbits
	.sectionflags	@""
	.align	4
.nv.constant0._Z16fused_gather_muliiiPKiS0_PKfS2_Pf:
	.zero		952


//--------------------- SYMBOLS --------------------------

	.type		.nv.reservedSmem.offset0,@object
	.size		.nv.reservedSmem.offset0,0x4
	.type		.nv.reservedSmem.cap,@object
	.size		.nv.reservedSmem.cap,0x4
